//
// Generated by NVIDIA NVVM Compiler
//
// Compiler Build ID: CL-36424714
// Cuda compilation tools, release 13.0, V13.0.88
// Based on NVVM 20.0.0
//

.version 9.0
.target sm_100
.address_size 64

	// .globl	_Z12gaussianBlurPhS_jj

.visible .entry _Z12gaussianBlurPhS_jj(
	.param .u64 .ptr .align 1 _Z12gaussianBlurPhS_jj_param_0,
	.param .u64 .ptr .align 1 _Z12gaussianBlurPhS_jj_param_1,
	.param .u32 _Z12gaussianBlurPhS_jj_param_2,
	.param .u32 _Z12gaussianBlurPhS_jj_param_3
)
{
	.reg .pred 	%p<4>;
	.reg .b16 	%rs<2>;
	.reg .b32 	%r<14>;
	.reg .b64 	%rd<8>;

	ld.param.u64 	%rd1, [_Z12gaussianBlurPhS_jj_param_0];
	ld.param.u64 	%rd2, [_Z12gaussianBlurPhS_jj_param_1];
	ld.param.u32 	%r4, [_Z12gaussianBlurPhS_jj_param_2];
	ld.param.u32 	%r5, [_Z12gaussianBlurPhS_jj_param_3];
	mov.u32 	%r6, %ctaid.x;
	shl.b32 	%r7, %r6, 4;
	mov.u32 	%r8, %tid.x;
	add.s32 	%r1, %r7, %r8;
	mov.u32 	%r9, %ctaid.y;
	shl.b32 	%r10, %r9, 4;
	mov.u32 	%r11, %tid.y;
	add.s32 	%r12, %r10, %r11;
	setp.gt.u32 	%p1, %r1, %r5;
	setp.gt.u32 	%p2, %r12, %r4;
	or.pred  	%p3, %p1, %p2;
	@%p3 bra 	$L__BB0_2;
	cvta.to.global.u64 	%rd3, %rd1;
	cvta.to.global.u64 	%rd4, %rd2;
	mad.lo.s32 	%r13, %r4, %r1, %r12;
	cvt.s64.s32 	%rd5, %r13;
	add.s64 	%rd6, %rd3, %rd5;
	ld.global.u8 	%rs1, [%rd6];
	add.s64 	%rd7, %rd4, %rd5;
	st.global.u8 	[%rd7], %rs1;
$L__BB0_2:
	ret;

}


// ===== COMPILED SASS (sm_100) =====

	.target	sm_100

	.elftype	@"ET_EXEC"


//--------------------- .note.nv.tkinfo           --------------------------
	.section	.note.nv.tkinfo,"",@"SHT_NOTE"
	.sectionflags	@"SHF_NOTE_NV_TKINFO"
	.tkinfo
        /*0018*/ 	.word	0x00000002
        /*0030*/ 	.string	""
        /*0030*/ 	.string	"ptxas"
        /*0030*/ 	.string	"Cuda compilation tools, release 13.0, V13.0.88"
        /*0030*/ 	.string	"Build cuda_13.0.r13.0/compiler.36424714_0"
        /*0030*/ 	.string	"-arch sm_100 -m 64 "



//--------------------- .note.nv.cuinfo           --------------------------
	.section	.note.nv.cuinfo,"",@"SHT_NOTE"
	.sectionflags	@"SHF_NOTE_NV_CUINFO"
        /*0018*/ 	.short	0x0002
        /*001a*/ 	.short	0x0064
        /*001c*/ 	.short	0x0082
	.zero		2


//--------------------- .nv.info                  --------------------------
	.section	.nv.info,"",@"SHT_CUDA_INFO"
	.align	4


	//----- nvinfo : EIATTR_REGCOUNT
	.align		4
        /*0000*/ 	.byte	0x04, 0x2f
        /*0002*/ 	.short	(.L_1 - .L_0)
	.align		4
.L_0:
        /*0004*/ 	.word	index@(_Z12gaussianBlurPhS_jj)
        /*0008*/ 	.word	0x00000008


	//----- nvinfo : EIATTR_FRAME_SIZE
	.align		4
.L_1:
        /*000c*/ 	.byte	0x04, 0x11
        /*000e*/ 	.short	(.L_3 - .L_2)
	.align		4
.L_2:
        /*0010*/ 	.word	index@(_Z12gaussianBlurPhS_jj)
        /*0014*/ 	.word	0x00000000


	//----- nvinfo : EIATTR_MIN_STACK_SIZE
	.align		4
.L_3:
        /*0018*/ 	.byte	0x04, 0x12
        /*001a*/ 	.short	(.L_5 - .L_4)
	.align		4
.L_4:
        /*001c*/ 	.word	index@(_Z12gaussianBlurPhS_jj)
        /*0020*/ 	.word	0x00000000
.L_5:


//--------------------- .nv.compat                --------------------------
	.section	.nv.compat,"",@"SHT_CUDA_COMPAT_INFO"
	.align	4
        /*0000*/ 	.byte	0x02, 0x09, 0x00, 0x00, 0x02, 0x02, 0x01, 0x00, 0x02, 0x05, 0x05, 0x00, 0x03, 0x07, 0x01, 0x01
        /*0010*/ 	.byte	0x02, 0x03, 0x00, 0x00, 0x02, 0x06, 0x01, 0x00, 0x04, 0x0b, 0x08, 0x00, 0x09, 0x00, 0x00, 0x00
        /*0020*/ 	.byte	0x00, 0x00, 0x00, 0x00


//--------------------- .nv.info._Z12gaussianBlurPhS_jj --------------------------
	.section	.nv.info._Z12gaussianBlurPhS_jj,"",@"SHT_CUDA_INFO"
	.sectionflags	@""
	.align	4


	//----- nvinfo : EIATTR_CUDA_API_VERSION
	.align		4
        /*0000*/ 	.byte	0x04, 0x37
        /*0002*/ 	.short	(.L_7 - .L_6)
.L_6:
        /*0004*/ 	.word	0x00000082


	//----- nvinfo : EIATTR_KPARAM_INFO
	.align		4
.L_7:
        /*0008*/ 	.byte	0x04, 0x17
        /*000a*/ 	.short	(.L_9 - .L_8)
.L_8:
        /*000c*/ 	.word	0x00000000
        /*0010*/ 	.short	0x0003
        /*0012*/ 	.short	0x0014
        /*0014*/ 	.byte	0x00, 0xf0, 0x11, 0x00


	//----- nvinfo : EIATTR_KPARAM_INFO
	.align		4
.L_9:
        /*0018*/ 	.byte	0x04, 0x17
        /*001a*/ 	.short	(.L_11 - .L_10)
.L_10:
        /*001c*/ 	.word	0x00000000
        /*0020*/ 	.short	0x0002
        /*0022*/ 	.short	0x0010
        /*0024*/ 	.byte	0x00, 0xf0, 0x11, 0x00


	//----- nvinfo : EIATTR_KPARAM_INFO
	.align		4
.L_11:
        /*0028*/ 	.byte	0x04, 0x17
        /*002a*/ 	.short	(.L_13 - .L_12)
.L_12:
        /*002c*/ 	.word	0x00000000
        /*0030*/ 	.short	0x0001
        /*0032*/ 	.short	0x0008
        /*0034*/ 	.byte	0x00, 0xf5, 0x21, 0x00


	//----- nvinfo : EIATTR_KPARAM_INFO
	.align		4
.L_13:
        /*0038*/ 	.byte	0x04, 0x17
        /*003a*/ 	.short	(.L_15 - .L_14)
.L_14:
        /*003c*/ 	.word	0x00000000
        /*0040*/ 	.short	0x0000
        /*0042*/ 	.short	0x0000
        /*0044*/ 	.byte	0x00, 0xf5, 0x21, 0x00


	//----- nvinfo : EIATTR_SPARSE_MMA_MASK
	.align		4
.L_15:
        /*0048*/ 	.byte	0x03, 0x50
        /*004a*/ 	.short	0x0000


	//----- nvinfo : EIATTR_MAXREG_COUNT
	.align		4
        /*004c*/ 	.byte	0x03, 0x1b
        /*004e*/ 	.short	0x00ff


	//----- nvinfo : EIATTR_MERCURY_ISA_VERSION
	.align		4
        /*0050*/ 	.byte	0x03, 0x5f
        /*0052*/ 	.short	0x0101


	//----- nvinfo : EIATTR_VRC_CTA_INIT_COUNT
	.align		4
        /*0054*/ 	.byte	0x02, 0x4a
	.zero		1
	.zero		1


	//----- nvinfo : EIATTR_EXIT_INSTR_OFFSETS
	.align		4
        /*0058*/ 	.byte	0x04, 0x1c
        /*005a*/ 	.short	(.L_17 - .L_16)


	//   ....[0]....
.L_16:
        /*005c*/ 	.word	0x000000a0


	//   ....[1]....
        /*0060*/ 	.word	0x00000150


	//----- nvinfo : EIATTR_CBANK_PARAM_SIZE
	.align		4
.L_17:
        /*0064*/ 	.byte	0x03, 0x19
        /*0066*/ 	.short	0x0018


	//----- nvinfo : EIATTR_PARAM_CBANK
	.align		4
        /*0068*/ 	.byte	0x04, 0x0a
        /*006a*/ 	.short	(.L_19 - .L_18)
	.align		4
.L_18:
        /*006c*/ 	.word	index@(.nv.constant0._Z12gaussianBlurPhS_jj)
        /*0070*/ 	.short	0x0380
        /*0072*/ 	.short	0x0018


	//----- nvinfo : EIATTR_SW_WAR
	.align		4
.L_19:
        /*0074*/ 	.byte	0x04, 0x36
        /*0076*/ 	.short	(.L_21 - .L_20)
.L_20:
        /*0078*/ 	.word	0x00000008
.L_21:


//--------------------- .nv.callgraph             --------------------------
	.section	.nv.callgraph,"",@"SHT_CUDA_CALLGRAPH"
	.align	4
	.sectionentsize	8
	.align		4
        /*0000*/ 	.word	0x00000000
	.align		4
        /*0004*/ 	.word	0xffffffff
	.align		4
        /*0008*/ 	.word	0x00000000
	.align		4
        /*000c*/ 	.word	0xfffffffe
	.align		4
        /*0010*/ 	.word	0x00000000
	.align		4
        /*0014*/ 	.word	0xfffffffd
	.align		4
        /*0018*/ 	.word	0x00000000
	.align		4
        /*001c*/ 	.word	0xfffffffc


//--------------------- .text._Z12gaussianBlurPhS_jj --------------------------
	.section	.text._Z12gaussianBlurPhS_jj,"ax",@progbits
	.align	128
        .global         _Z12gaussianBlurPhS_jj
        .type           _Z12gaussianBlurPhS_jj,@function
        .size           _Z12gaussianBlurPhS_jj,(.L_x_1 - _Z12gaussianBlurPhS_jj)
        .other          _Z12gaussianBlurPhS_jj,@"STO_CUDA_ENTRY STV_DEFAULT"
_Z12gaussianBlurPhS_jj:
.text._Z12gaussianBlurPhS_jj:
[----:B------:R-:W-:Y:S01]  /*0000*/  LDC R1, c[0x0][0x37c] ;  /* 0x0000df00ff017b82 */ /* 0x000fe20000000800 */
[----:B------:R-:W0:Y:S01]  /*0010*/  S2R R3, SR_CTAID.Y ;  /* 0x0000000000037919 */ /* 0x000e220000002600 */
[----:B------:R-:W1:Y:S01]  /*0020*/  LDCU.64 UR6, c[0x0][0x390] ;  /* 0x00007200ff0677ac */ /* 0x000e620008000a00 */
[----:B------:R-:W0:Y:S01]  /*0030*/  S2R R2, SR_TID.Y ;  /* 0x0000000000027919 */ /* 0x000e220000002200 */
[----:B------:R-:W2:Y:S01]  /*0040*/  S2R R0, SR_CTAID.X ;  /* 0x0000000000007919 */ /* 0x000ea20000002500 */
[----:B------:R-:W2:Y:S01]  /*0050*/  S2R R5, SR_TID.X ;  /* 0x0000000000057919 */ /* 0x000ea20000002100 */
[----:B0-----:R-:W-:-:S05]  /*0060*/  IMAD R3, R3, 0x10, R2 ;  /* 0x0000001003037824 */ /* 0x001fca00078e0202 */
[----:B-1----:R-:W-:Y:S01]  /*0070*/  ISETP.GT.U32.AND P0, PT, R3, UR6, PT ;  /* 0x0000000603007c0c */ /* 0x002fe2000bf04070 */
[----:B--2---:R-:W-:-:S05]  /*0080*/  IMAD R0, R0, 0x10, R5 ;  /* 0x0000001000007824 */ /* 0x004fca00078e0205 */
[----:B------:R-:W-:-:S13]  /*0090*/  ISETP.GT.U32.OR P0, PT, R0, UR7, P0 ;  /* 0x0000000700007c0c */ /* 0x000fda0008704470 */
[----:B------:R-:W-:Y:S05]  /*00a0*/  @P0 EXIT ;  /* 0x000000000000094d */ /* 0x000fea0003800000 */
[----:B------:R-:W0:Y:S01]  /*00b0*/  LDCU.128 UR8, c[0x0][0x380] ;  /* 0x00007000ff0877ac */ /* 0x000e220008000c00 */
[----:B------:R-:W-:Y:S01]  /*00c0*/  IMAD R0, R0, UR6, R3 ;  /* 0x0000000600007c24 */ /* 0x000fe2000f8e0203 */
[----:B------:R-:W1:Y:S04]  /*00d0*/  LDCU.64 UR4, c[0x0][0x358] ;  /* 0x00006b00ff0477ac */ /* 0x000e680008000a00 */
[----:B------:R-:W-:Y:S02]  /*00e0*/  SHF.R.S32.HI R5, RZ, 0x1f, R0 ;  /* 0x0000001fff057819 */ /* 0x000fe40000011400 */
[----:B0-----:R-:W-:-:S04]  /*00f0*/  IADD3 R2, P0, PT, R0, UR8, RZ ;  /* 0x0000000800027c10 */ /* 0x001fc8000ff1e0ff */
[----:B------:R-:W-:-:S06]  /*0100*/  IADD3.X R3, PT, PT, R5, UR9, RZ, P0, !PT ;  /* 0x0000000905037c10 */ /* 0x000fcc00087fe4ff */
[----:B-1----:R-:W2:Y:S01]  /*0110*/  LDG.E.U8 R3, desc[UR4][R2.64] ;  /* 0x0000000402037981 */ /* 0x002ea2000c1e1100 */
[----:B------:R-:W-:-:S04]  /*0120*/  IADD3 R4, P0, PT, R0, UR10, RZ ;  /* 0x0000000a00047c10 */ /* 0x000fc8000ff1e0ff */
[----:B------:R-:W-:-:S05]  /*0130*/  IADD3.X R5, PT, PT, R5, UR11, RZ, P0, !PT ;  /* 0x0000000b05057c10 */ /* 0x000fca00087fe4ff */
[----:B--2---:R-:W-:Y:S01]  /*0140*/  STG.E.U8 desc[UR4][R4.64], R3 ;  /* 0x0000000304007986 */ /* 0x004fe2000c101104 */
[----:B------:R-:W-:Y:S05]  /*0150*/  EXIT ;  /* 0x000000000000794d */ /* 0x000fea0003800000 */
.L_x_0:
[----:B------:R-:W-:-:S00]  /*0160*/  BRA `(.L_x_0) ;  /* 0xfffffffc00fc7947 */ /* 0x000fc0000383ffff */
[----:B------:R-:W-:-:S00]  /*0170*/  NOP ;  /* 0x0000000000007918 */ /* 0x000fc00000000000 */
        /* <DEDUP_REMOVED lines=8> */
.L_x_1:


//--------------------- .nv.shared.reserved.0     --------------------------
	.section	.nv.shared.reserved.0,"aw",@nobits
	.weak		__nv_reservedSMEM_offset_0_alias
	.size		__nv_reservedSMEM_offset_0_alias, 0, 64
	.other		__nv_reservedSMEM_offset_0_alias,@"STO_CUDA_RESERVED_SHARED STV_DEFAULT"
__nv_reservedSMEM_offset_0_alias:
	.zero		0
	.zero		64


//--------------------- .nv.constant0._Z12gaussianBlurPhS_jj --------------------------
	.section	.nv.constant0._Z12gaussianBlurPhS_jj,"a",@progbits
	.sectionflags	@""
	.align	4
.nv.constant0._Z12gaussianBlurPhS_jj:
	.zero		920


//--------------------- SYMBOLS --------------------------

	.type		.nv.reservedSmem.offset0,@object
	.size		.nv.reservedSmem.offset0,0x4
